//
// Generated by NVIDIA NVVM Compiler
//
// Compiler Build ID: CL-36424714
// Cuda compilation tools, release 13.0, V13.0.88
// Based on NVVM 20.0.0
//

.version 9.0
.target sm_100
.address_size 64

	// .globl	_Z4Evenv
.extern .func  (.param .b32 func_retval0) vprintf
(
	.param .b64 vprintf_param_0,
	.param .b64 vprintf_param_1
)
;
.global .align 1 .b8 $str[4] = {10, 37, 100};

.visible .entry _Z4Evenv()
{
	.local .align 8 .b8 	__local_depot0[8];
	.reg .b64 	%SP;
	.reg .b64 	%SPL;
	.reg .pred 	%p<4>;
	.reg .b32 	%r<8>;
	.reg .b64 	%rd<5>;

	mov.u64 	%SPL, __local_depot0;
	cvta.local.u64 	%SP, %SPL;
	mov.u32 	%r2, %ntid.x;
	mov.u32 	%r3, %ctaid.x;
	mov.u32 	%r4, %tid.x;
	mad.lo.s32 	%r1, %r2, %r3, %r4;
	setp.gt.s32 	%p1, %r1, 31;
	and.b32  	%r5, %r1, 1;
	setp.eq.b32 	%p2, %r5, 1;
	or.pred  	%p3, %p1, %p2;
	@%p3 bra 	$L__BB0_2;
	add.u64 	%rd1, %SP, 0;
	add.u64 	%rd2, %SPL, 0;
	st.local.u32 	[%rd2], %r1;
	mov.u64 	%rd3, $str;
	cvta.global.u64 	%rd4, %rd3;
	{ // callseq 0, 0
	.param .b64 param0;
	st.param.b64 	[param0], %rd4;
	.param .b64 param1;
	st.param.b64 	[param1], %rd1;
	.param .b32 retval0;
	call.uni (retval0), 
	vprintf, 
	(
	param0, 
	param1
	);
	ld.param.b32 	%r6, [retval0];
	} // callseq 0
$L__BB0_2:
	ret;

}
	// .globl	_Z3Oddv
.visible .entry _Z3Oddv()
{
	.local .align 8 .b8 	__local_depot1[8];
	.reg .b64 	%SP;
	.reg .b64 	%SPL;
	.reg .pred 	%p<4>;
	.reg .b32 	%r<8>;
	.reg .b64 	%rd<5>;

	mov.u64 	%SPL, __local_depot1;
	cvta.local.u64 	%SP, %SPL;
	mov.u32 	%r2, %ntid.x;
	mov.u32 	%r3, %ctaid.x;
	mov.u32 	%r4, %tid.x;
	mad.lo.s32 	%r1, %r2, %r3, %r4;
	setp.gt.s32 	%p1, %r1, 31;
	and.b32  	%r5, %r1, -2147483647;
	setp.ne.s32 	%p2, %r5, 1;
	or.pred  	%p3, %p1, %p2;
	@%p3 bra 	$L__BB1_2;
	add.u64 	%rd1, %SP, 0;
	add.u64 	%rd2, %SPL, 0;
	st.local.u32 	[%rd2], %r1;
	mov.u64 	%rd3, $str;
	cvta.global.u64 	%rd4, %rd3;
	{ // callseq 1, 0
	.param .b64 param0;
	st.param.b64 	[param0], %rd4;
	.param .b64 param1;
	st.param.b64 	[param1], %rd1;
	.param .b32 retval0;
	call.uni (retval0), 
	vprintf, 
	(
	param0, 
	param1
	);
	ld.param.b32 	%r6, [retval0];
	} // callseq 1
$L__BB1_2:
	ret;

}


// ===== COMPILED SASS (sm_100) =====

	.target	sm_100

	.elftype	@"ET_EXEC"


//--------------------- .note.nv.tkinfo           --------------------------
	.section	.note.nv.tkinfo,"",@"SHT_NOTE"
	.sectionflags	@"SHF_NOTE_NV_TKINFO"
	.tkinfo
        /*0018*/ 	.word	0x00000002
        /*0030*/ 	.string	""
        /*0030*/ 	.string	"ptxas"
        /*0030*/ 	.string	"Cuda compilation tools, release 13.0, V13.0.88"
        /*0030*/ 	.string	"Build cuda_13.0.r13.0/compiler.36424714_0"
        /*0030*/ 	.string	"-arch sm_100 -m 64 "



//--------------------- .note.nv.cuinfo           --------------------------
	.section	.note.nv.cuinfo,"",@"SHT_NOTE"
	.sectionflags	@"SHF_NOTE_NV_CUINFO"
        /*0018*/ 	.short	0x0002
        /*001a*/ 	.short	0x0064
        /*001c*/ 	.short	0x0082
	.zero		2


//--------------------- .nv.info                  --------------------------
	.section	.nv.info,"",@"SHT_CUDA_INFO"
	.align	4


	//----- nvinfo : EIATTR_REGCOUNT
	.align		4
        /*0000*/ 	.byte	0x04, 0x2f
        /*0002*/ 	.short	(.L_2 - .L_1)
	.align		4
.L_1:
        /*0004*/ 	.word	index@(_Z4Evenv)
        /*0008*/ 	.word	0x00000018


	//----- nvinfo : EIATTR_FRAME_SIZE
	.align		4
.L_2:
        /*000c*/ 	.byte	0x04, 0x11
        /*000e*/ 	.short	(.L_4 - .L_3)
	.align		4
.L_3:
        /*0010*/ 	.word	index@(_Z4Evenv)
        /*0014*/ 	.word	0x00000008


	//----- nvinfo : EIATTR_REGCOUNT
	.align		4
.L_4:
        /*0018*/ 	.byte	0x04, 0x2f
        /*001a*/ 	.short	(.L_6 - .L_5)
	.align		4
.L_5:
        /*001c*/ 	.word	index@(_Z3Oddv)
        /*0020*/ 	.word	0x00000018


	//----- nvinfo : EIATTR_FRAME_SIZE
	.align		4
.L_6:
        /*0024*/ 	.byte	0x04, 0x11
        /*0026*/ 	.short	(.L_8 - .L_7)
	.align		4
.L_7:
        /*0028*/ 	.word	index@(_Z3Oddv)
        /*002c*/ 	.word	0x00000008


	//----- nvinfo : EIATTR_MIN_STACK_SIZE
	.align		4
.L_8:
        /*0030*/ 	.byte	0x04, 0x12
        /*0032*/ 	.short	(.L_10 - .L_9)
	.align		4
.L_9:
        /*0034*/ 	.word	index@(_Z3Oddv)
        /*0038*/ 	.word	0x00000008


	//----- nvinfo : EIATTR_MIN_STACK_SIZE
	.align		4
.L_10:
        /*003c*/ 	.byte	0x04, 0x12
        /*003e*/ 	.short	(.L_12 - .L_11)
	.align		4
.L_11:
        /*0040*/ 	.word	index@(_Z4Evenv)
        /*0044*/ 	.word	0x00000008
.L_12:


//--------------------- .nv.compat                --------------------------
	.section	.nv.compat,"",@"SHT_CUDA_COMPAT_INFO"
	.align	4
        /*0000*/ 	.byte	0x02, 0x09, 0x00, 0x00, 0x02, 0x02, 0x01, 0x00, 0x02, 0x05, 0x05, 0x00, 0x03, 0x07, 0x01, 0x01
        /*0010*/ 	.byte	0x02, 0x03, 0x00, 0x00, 0x02, 0x06, 0x01, 0x00, 0x04, 0x0b, 0x08, 0x00, 0x09, 0x00, 0x00, 0x00
        /*0020*/ 	.byte	0x00, 0x00, 0x00, 0x00


//--------------------- .nv.info._Z3Oddv          --------------------------
	.section	.nv.info._Z3Oddv,"",@"SHT_CUDA_INFO"
	.sectionflags	@""
	.align	4


	//----- nvinfo : EIATTR_CUDA_API_VERSION
	.align		4
        /*0000*/ 	.byte	0x04, 0x37
        /*0002*/ 	.short	(.L_14 - .L_13)
.L_13:
        /*0004*/ 	.word	0x00000082


	//----- nvinfo : EIATTR_SPARSE_MMA_MASK
	.align		4
.L_14:
        /*0008*/ 	.byte	0x03, 0x50
        /*000a*/ 	.short	0x0000


	//----- nvinfo : EIATTR_MAXREG_COUNT
	.align		4
        /*000c*/ 	.byte	0x03, 0x1b
        /*000e*/ 	.short	0x00ff


	//----- nvinfo : EIATTR_EXTERNS
	.align		4
        /*0010*/ 	.byte	0x04, 0x0f
        /*0012*/ 	.short	(.L_16 - .L_15)


	//   ....[0]....
	.align		4
.L_15:
        /*0014*/ 	.word	index@(vprintf)


	//----- nvinfo : EIATTR_MERCURY_ISA_VERSION
	.align		4
.L_16:
        /*0018*/ 	.byte	0x03, 0x5f
        /*001a*/ 	.short	0x0101


	//----- nvinfo : EIATTR_VRC_CTA_INIT_COUNT
	.align		4
        /*001c*/ 	.byte	0x02, 0x4a
	.zero		1
	.zero		1


	//----- nvinfo : EIATTR_SYSCALL_OFFSETS
	.align		4
        /*0020*/ 	.byte	0x04, 0x46
        /*0022*/ 	.short	(.L_18 - .L_17)


	//   ....[0]....
.L_17:
        /*0024*/ 	.word	0x00000150


	//----- nvinfo : EIATTR_EXIT_INSTR_OFFSETS
	.align		4
.L_18:
        /*0028*/ 	.byte	0x04, 0x1c
        /*002a*/ 	.short	(.L_20 - .L_19)


	//   ....[0]....
.L_19:
        /*002c*/ 	.word	0x000000d0


	//   ....[1]....
        /*0030*/ 	.word	0x00000160


	//----- nvinfo : EIATTR_CRS_STACK_SIZE
	.align		4
.L_20:
        /*0034*/ 	.byte	0x04, 0x1e
        /*0036*/ 	.short	(.L_22 - .L_21)
.L_21:
        /*0038*/ 	.word	0x00000000


	//----- nvinfo : EIATTR_SW_WAR
	.align		4
.L_22:
        /*003c*/ 	.byte	0x04, 0x36
        /*003e*/ 	.short	(.L_24 - .L_23)
.L_23:
        /*0040*/ 	.word	0x00000008
.L_24:


//--------------------- .nv.info._Z4Evenv         --------------------------
	.section	.nv.info._Z4Evenv,"",@"SHT_CUDA_INFO"
	.sectionflags	@""
	.align	4


	//----- nvinfo : EIATTR_CUDA_API_VERSION
	.align		4
        /*0000*/ 	.byte	0x04, 0x37
        /*0002*/ 	.short	(.L_26 - .L_25)
.L_25:
        /*0004*/ 	.word	0x00000082


	//----- nvinfo : EIATTR_SPARSE_MMA_MASK
	.align		4
.L_26:
        /*0008*/ 	.byte	0x03, 0x50
        /*000a*/ 	.short	0x0000


	//----- nvinfo : EIATTR_MAXREG_COUNT
	.align		4
        /*000c*/ 	.byte	0x03, 0x1b
        /*000e*/ 	.short	0x00ff


	//----- nvinfo : EIATTR_EXTERNS
	.align		4
        /*0010*/ 	.byte	0x04, 0x0f
        /*0012*/ 	.short	(.L_28 - .L_27)


	//   ....[0]....
	.align		4
.L_27:
        /*0014*/ 	.word	index@(vprintf)


	//----- nvinfo : EIATTR_MERCURY_ISA_VERSION
	.align		4
.L_28:
        /*0018*/ 	.byte	0x03, 0x5f
        /*001a*/ 	.short	0x0101


	//----- nvinfo : EIATTR_VRC_CTA_INIT_COUNT
	.align		4
        /*001c*/ 	.byte	0x02, 0x4a
	.zero		1
	.zero		1


	//----- nvinfo : EIATTR_SYSCALL_OFFSETS
	.align		4
        /*0020*/ 	.byte	0x04, 0x46
        /*0022*/ 	.short	(.L_30 - .L_29)


	//   ....[0]....
.L_29:
        /*0024*/ 	.word	0x00000150


	//----- nvinfo : EIATTR_EXIT_INSTR_OFFSETS
	.align		4
.L_30:
        /*0028*/ 	.byte	0x04, 0x1c
        /*002a*/ 	.short	(.L_32 - .L_31)


	//   ....[0]....
.L_31:
        /*002c*/ 	.word	0x000000d0


	//   ....[1]....
        /*0030*/ 	.word	0x00000160


	//----- nvinfo : EIATTR_CRS_STACK_SIZE
	.align		4
.L_32:
        /*0034*/ 	.byte	0x04, 0x1e
        /*0036*/ 	.short	(.L_34 - .L_33)
.L_33:
        /*0038*/ 	.word	0x00000000


	//----- nvinfo : EIATTR_SW_WAR
	.align		4
.L_34:
        /*003c*/ 	.byte	0x04, 0x36
        /*003e*/ 	.short	(.L_36 - .L_35)
.L_35:
        /*0040*/ 	.word	0x00000008
.L_36:


//--------------------- .nv.callgraph             --------------------------
	.section	.nv.callgraph,"",@"SHT_CUDA_CALLGRAPH"
	.align	4
	.sectionentsize	8
	.align		4
        /*0000*/ 	.word	0x00000000
	.align		4
        /*0004*/ 	.word	0xffffffff
	.align		4
        /*0008*/ 	.word	index@(_Z3Oddv)
	.align		4
        /*000c*/ 	.word	index@(vprintf)
	.align		4
        /*0010*/ 	.word	index@(_Z4Evenv)
	.align		4
        /*0014*/ 	.word	index@(vprintf)
	.align		4
        /*0018*/ 	.word	0x00000000
	.align		4
        /*001c*/ 	.word	0xfffffffe
	.align		4
        /*0020*/ 	.word	0x00000000
	.align		4
        /*0024*/ 	.word	0xfffffffd
	.align		4
        /*0028*/ 	.word	0x00000000
	.align		4
        /*002c*/ 	.word	0xfffffffc


//--------------------- .nv.constant4             --------------------------
	.section	.nv.constant4,"a",@progbits
	.align	8
	.align		8
.nv.constant4:
        /*0000*/ 	.dword	vprintf
	.align		8
        /*0008*/ 	.dword	$str


//--------------------- .text._Z3Oddv             --------------------------
	.section	.text._Z3Oddv,"ax",@progbits
	.align	128
        .global         _Z3Oddv
        .type           _Z3Oddv,@function
        .size           _Z3Oddv,(.L_x_4 - _Z3Oddv)
        .other          _Z3Oddv,@"STO_CUDA_ENTRY STV_DEFAULT"
_Z3Oddv:
.text._Z3Oddv:
[----:B------:R-:W0:Y:S01]  /*0000*/  LDC R1, c[0x0][0x37c] ;  /* 0x0000df00ff017b82 */ /* 0x000e220000000800 */
[----:B------:R-:W1:Y:S01]  /*0010*/  S2R R0, SR_CTAID.X ;  /* 0x0000000000007919 */ /* 0x000e620000002500 */
[----:B------:R-:W2:Y:S01]  /*0020*/  LDCU UR5, c[0x0][0x2fc] ;  /* 0x00005f80ff0577ac */ /* 0x000ea20008000800 */
[----:B0-----:R-:W-:Y:S01]  /*0030*/  VIADD R1, R1, 0xfffffff8 ;  /* 0xfffffff801017836 */ /* 0x001fe20000000000 */
[----:B------:R-:W1:Y:S01]  /*0040*/  S2R R3, SR_TID.X ;  /* 0x0000000000037919 */ /* 0x000e620000002100 */
[----:B------:R-:W1:Y:S01]  /*0050*/  LDCU UR6, c[0x0][0x360] ;  /* 0x00006c00ff0677ac */ /* 0x000e620008000800 */
[----:B------:R-:W0:Y:S02]  /*0060*/  LDCU UR4, c[0x0][0x2f8] ;  /* 0x00005f00ff0477ac */ /* 0x000e240008000800 */
[----:B0-----:R-:W-:-:S05]  /*0070*/  IADD3 R6, P1, PT, R1, UR4, RZ ;  /* 0x0000000401067c10 */ /* 0x001fca000ff3e0ff */
[----:B--2---:R-:W-:Y:S02]  /*0080*/  IMAD.X R7, RZ, RZ, UR5, P1 ;  /* 0x00000005ff077e24 */ /* 0x004fe400088e06ff */
[----:B-1----:R-:W-:-:S05]  /*0090*/  IMAD R0, R0, UR6, R3 ;  /* 0x0000000600007c24 */ /* 0x002fca000f8e0203 */
[----:B------:R-:W-:-:S04]  /*00a0*/  LOP3.LUT R2, R0, 0x80000001, RZ, 0xc0, !PT ;  /* 0x8000000100027812 */ /* 0x000fc800078ec0ff */
[----:B------:R-:W-:-:S04]  /*00b0*/  ISETP.NE.AND P0, PT, R2, 0x1, PT ;  /* 0x000000010200780c */ /* 0x000fc80003f05270 */
[----:B------:R-:W-:-:S13]  /*00c0*/  ISETP.GT.OR P0, PT, R0, 0x1f, P0 ;  /* 0x0000001f0000780c */ /* 0x000fda0000704670 */
[----:B------:R-:W-:Y:S05]  /*00d0*/  @P0 EXIT ;  /* 0x000000000000094d */ /* 0x000fea0003800000 */
[----:B------:R-:W-:Y:S01]  /*00e0*/  MOV R2, 0x0 ;  /* 0x0000000000027802 */ /* 0x000fe20000000f00 */
[----:B------:R0:W-:Y:S01]  /*00f0*/  STL [R1], R0 ;  /* 0x0000000001007387 */ /* 0x0001e20000100800 */
[----:B------:R-:W1:Y:S04]  /*0100*/  LDCU.64 UR4, c[0x4][0x8] ;  /* 0x01000100ff0477ac */ /* 0x000e680008000a00 */
[----:B------:R-:W2:Y:S01]  /*0110*/  LDC.64 R2, c[0x4][R2] ;  /* 0x0100000002027b82 */ /* 0x000ea20000000a00 */
[----:B-1----:R-:W-:Y:S02]  /*0120*/  IMAD.U32 R4, RZ, RZ, UR4 ;  /* 0x00000004ff047e24 */ /* 0x002fe4000f8e00ff */
[----:B0-----:R-:W-:-:S07]  /*0130*/  IMAD.U32 R5, RZ, RZ, UR5 ;  /* 0x00000005ff057e24 */ /* 0x001fce000f8e00ff */
[----:B------:R-:W-:-:S07]  /*0140*/  LEPC R20, `(.L_x_0) ;  /* 0x000000001014794e */ /* 0x000fce0000000000 */
[----:B--2---:R-:W-:Y:S05]  /*0150*/  CALL.ABS.NOINC R2 ;  /* 0x0000000002007343 */ /* 0x004fea0003c00000 */
.L_x_0:
[----:B------:R-:W-:Y:S05]  /*0160*/  EXIT ;  /* 0x000000000000794d */ /* 0x000fea0003800000 */
.L_x_1:
[----:B------:R-:W-:-:S00]  /*0170*/  BRA `(.L_x_1) ;  /* 0xfffffffc00fc7947 */ /* 0x000fc0000383ffff */
[----:B------:R-:W-:-:S00]  /*0180*/  NOP ;  /* 0x0000000000007918 */ /* 0x000fc00000000000 */
[----:B------:R-:W-:-:S00]  /*0190*/  NOP ;  /* 0x0000000000007918 */ /* 0x000fc00000000000 */
[----:B------:R-:W-:-:S00]  /*01a0*/  NOP ;  /* 0x0000000000007918 */ /* 0x000fc00000000000 */
[----:B------:R-:W-:-:S00]  /*01b0*/  NOP ;  /* 0x0000000000007918 */ /* 0x000fc00000000000 */
[----:B------:R-:W-:-:S00]  /*01c0*/  NOP ;  /* 0x0000000000007918 */ /* 0x000fc00000000000 */
[----:B------:R-:W-:-:S00]  /*01d0*/  NOP ;  /* 0x0000000000007918 */ /* 0x000fc00000000000 */
[----:B------:R-:W-:-:S00]  /*01e0*/  NOP ;  /* 0x0000000000007918 */ /* 0x000fc00000000000 */
[----:B------:R-:W-:-:S00]  /*01f0*/  NOP ;  /* 0x0000000000007918 */ /* 0x000fc00000000000 */
.L_x_4:


//--------------------- .text._Z4Evenv            --------------------------
	.section	.text._Z4Evenv,"ax",@progbits
	.align	128
        .global         _Z4Evenv
        .type           _Z4Evenv,@function
        .size           _Z4Evenv,(.L_x_5 - _Z4Evenv)
        .other          _Z4Evenv,@"STO_CUDA_ENTRY STV_DEFAULT"
_Z4Evenv:
.text._Z4Evenv:
        /* <DEDUP_REMOVED lines=11> */
[----:B------:R-:W-:-:S04]  /*00b0*/  ISETP.NE.U32.AND P0, PT, R2, 0x1, PT ;  /* 0x000000010200780c */ /* 0x000fc80003f05070 */
[----:B------:R-:W-:-:S13]  /*00c0*/  ISETP.GT.OR P0, PT, R0, 0x1f, !P0 ;  /* 0x0000001f0000780c */ /* 0x000fda0004704670 */
        /* <DEDUP_REMOVED lines=9> */
.L_x_2:
[----:B------:R-:W-:Y:S05]  /*0160*/  EXIT ;  /* 0x000000000000794d */ /* 0x000fea0003800000 */
.L_x_3:
        /* <DEDUP_REMOVED lines=9> */
.L_x_5:


//--------------------- .nv.global.init           --------------------------
	.section	.nv.global.init,"aw",@progbits
.nv.global.init:
	.type		$str,@object
	.size		$str,(.L_0 - $str)
$str:
        /*0000*/ 	.byte	0x0a, 0x25, 0x64, 0x00
.L_0:


//--------------------- .nv.shared.reserved.0     --------------------------
	.section	.nv.shared.reserved.0,"aw",@nobits
	.weak		__nv_reservedSMEM_offset_0_alias
	.size		__nv_reservedSMEM_offset_0_alias, 0, 64
	.other		__nv_reservedSMEM_offset_0_alias,@"STO_CUDA_RESERVED_SHARED STV_DEFAULT"
__nv_reservedSMEM_offset_0_alias:
	.zero		0
	.zero		64


//--------------------- .nv.constant0._Z3Oddv     --------------------------
	.section	.nv.constant0._Z3Oddv,"a",@progbits
	.sectionflags	@""
	.align	4
.nv.constant0._Z3Oddv:
	.zero		896


//--------------------- .nv.constant0._Z4Evenv    --------------------------
	.section	.nv.constant0._Z4Evenv,"a",@progbits
	.sectionflags	@""
	.align	4
.nv.constant0._Z4Evenv:
	.zero		896


//--------------------- SYMBOLS --------------------------

	.type		.nv.reservedSmem.offset0,@object
	.size		.nv.reservedSmem.offset0,0x4
	.type		vprintf,@function
